//
// Generated by NVIDIA NVVM Compiler
//
// Compiler Build ID: CL-36424714
// Cuda compilation tools, release 13.0, V13.0.88
// Based on NVVM 20.0.0
//

.version 9.0
.target sm_100
.address_size 64

	// .globl	_Z21per_row_column_kernelPlS_S_ll

.visible .entry _Z21per_row_column_kernelPlS_S_ll(
	.param .u64 .ptr .align 1 _Z21per_row_column_kernelPlS_S_ll_param_0,
	.param .u64 .ptr .align 1 _Z21per_row_column_kernelPlS_S_ll_param_1,
	.param .u64 .ptr .align 1 _Z21per_row_column_kernelPlS_S_ll_param_2,
	.param .u64 _Z21per_row_column_kernelPlS_S_ll_param_3,
	.param .u64 _Z21per_row_column_kernelPlS_S_ll_param_4
)
{
	.reg .pred 	%p<5>;
	.reg .b32 	%r<9>;
	.reg .b64 	%rd<27>;

	ld.param.u64 	%rd8, [_Z21per_row_column_kernelPlS_S_ll_param_0];
	ld.param.u64 	%rd9, [_Z21per_row_column_kernelPlS_S_ll_param_1];
	ld.param.u64 	%rd10, [_Z21per_row_column_kernelPlS_S_ll_param_2];
	ld.param.u64 	%rd11, [_Z21per_row_column_kernelPlS_S_ll_param_3];
	ld.param.u64 	%rd12, [_Z21per_row_column_kernelPlS_S_ll_param_4];
	mov.u32 	%r3, %ctaid.x;
	mov.u32 	%r4, %ntid.x;
	mov.u32 	%r5, %tid.x;
	mad.lo.s32 	%r6, %r3, %r4, %r5;
	cvt.u64.u32 	%rd1, %r6;
	setp.le.s64 	%p1, %rd11, %rd1;
	setp.lt.s64 	%p2, %rd12, 1;
	or.pred  	%p3, %p1, %p2;
	@%p3 bra 	$L__BB0_3;
	mul.lo.s64 	%rd2, %rd12, %rd1;
	cvta.to.global.u64 	%rd3, %rd8;
	cvta.to.global.u64 	%rd4, %rd9;
	cvta.to.global.u64 	%rd5, %rd10;
	mov.b32 	%r8, 0;
	mov.b64 	%rd26, 0;
$L__BB0_2:
	add.s64 	%rd14, %rd26, %rd2;
	shl.b64 	%rd15, %rd14, 3;
	add.s64 	%rd16, %rd3, %rd15;
	ld.global.u64 	%rd17, [%rd16];
	mad.lo.s64 	%rd18, %rd26, %rd11, %rd1;
	shl.b64 	%rd19, %rd18, 3;
	add.s64 	%rd20, %rd4, %rd19;
	ld.global.u64 	%rd21, [%rd20];
	add.s64 	%rd22, %rd21, %rd17;
	sub.s64 	%rd23, %rd21, %rd17;
	mul.lo.s64 	%rd24, %rd22, %rd23;
	add.s64 	%rd25, %rd5, %rd15;
	st.global.u64 	[%rd25], %rd24;
	add.s32 	%r8, %r8, 1;
	cvt.u64.u32 	%rd26, %r8;
	setp.gt.u64 	%p4, %rd12, %rd26;
	@%p4 bra 	$L__BB0_2;
$L__BB0_3:
	ret;

}
	// .globl	_Z21per_column_row_kernelPlS_S_ll
.visible .entry _Z21per_column_row_kernelPlS_S_ll(
	.param .u64 .ptr .align 1 _Z21per_column_row_kernelPlS_S_ll_param_0,
	.param .u64 .ptr .align 1 _Z21per_column_row_kernelPlS_S_ll_param_1,
	.param .u64 .ptr .align 1 _Z21per_column_row_kernelPlS_S_ll_param_2,
	.param .u64 _Z21per_column_row_kernelPlS_S_ll_param_3,
	.param .u64 _Z21per_column_row_kernelPlS_S_ll_param_4
)
{
	.reg .pred 	%p<5>;
	.reg .b32 	%r<12>;
	.reg .b64 	%rd<27>;

	ld.param.u64 	%rd8, [_Z21per_column_row_kernelPlS_S_ll_param_0];
	ld.param.u64 	%rd9, [_Z21per_column_row_kernelPlS_S_ll_param_1];
	ld.param.u64 	%rd10, [_Z21per_column_row_kernelPlS_S_ll_param_2];
	ld.param.u64 	%rd11, [_Z21per_column_row_kernelPlS_S_ll_param_3];
	ld.param.u64 	%rd12, [_Z21per_column_row_kernelPlS_S_ll_param_4];
	mov.u32 	%r3, %ctaid.x;
	mov.u32 	%r4, %ntid.x;
	mov.u32 	%r5, %ntid.y;
	mov.u32 	%r6, %tid.x;
	mov.u32 	%r7, %tid.y;
	mad.lo.s32 	%r8, %r5, %r3, %r6;
	mad.lo.s32 	%r9, %r8, %r4, %r7;
	cvt.u64.u32 	%rd1, %r9;
	setp.le.s64 	%p1, %rd12, %rd1;
	setp.lt.s64 	%p2, %rd11, 1;
	or.pred  	%p3, %p1, %p2;
	@%p3 bra 	$L__BB1_3;
	mul.lo.s64 	%rd2, %rd11, %rd1;
	cvta.to.global.u64 	%rd3, %rd8;
	cvta.to.global.u64 	%rd4, %rd9;
	cvta.to.global.u64 	%rd5, %rd10;
	mov.b32 	%r11, 0;
	mov.b64 	%rd26, 0;
$L__BB1_2:
	mad.lo.s64 	%rd14, %rd26, %rd12, %rd1;
	shl.b64 	%rd15, %rd14, 3;
	add.s64 	%rd16, %rd3, %rd15;
	ld.global.u64 	%rd17, [%rd16];
	add.s64 	%rd18, %rd26, %rd2;
	shl.b64 	%rd19, %rd18, 3;
	add.s64 	%rd20, %rd4, %rd19;
	ld.global.u64 	%rd21, [%rd20];
	add.s64 	%rd22, %rd21, %rd17;
	sub.s64 	%rd23, %rd21, %rd17;
	mul.lo.s64 	%rd24, %rd22, %rd23;
	add.s64 	%rd25, %rd5, %rd15;
	st.global.u64 	[%rd25], %rd24;
	add.s32 	%r11, %r11, 1;
	cvt.u64.u32 	%rd26, %r11;
	setp.gt.u64 	%p4, %rd11, %rd26;
	@%p4 bra 	$L__BB1_2;
$L__BB1_3:
	ret;

}
	// .globl	_Z18per_element_kernelPlS_S_ll
.visible .entry _Z18per_element_kernelPlS_S_ll(
	.param .u64 .ptr .align 1 _Z18per_element_kernelPlS_S_ll_param_0,
	.param .u64 .ptr .align 1 _Z18per_element_kernelPlS_S_ll_param_1,
	.param .u64 .ptr .align 1 _Z18per_element_kernelPlS_S_ll_param_2,
	.param .u64 _Z18per_element_kernelPlS_S_ll_param_3,
	.param .u64 _Z18per_element_kernelPlS_S_ll_param_4
)
{
	.reg .pred 	%p<4>;
	.reg .b32 	%r<9>;
	.reg .b64 	%rd<23>;

	ld.param.u64 	%rd3, [_Z18per_element_kernelPlS_S_ll_param_0];
	ld.param.u64 	%rd4, [_Z18per_element_kernelPlS_S_ll_param_1];
	ld.param.u64 	%rd5, [_Z18per_element_kernelPlS_S_ll_param_2];
	ld.param.u64 	%rd6, [_Z18per_element_kernelPlS_S_ll_param_3];
	ld.param.u64 	%rd7, [_Z18per_element_kernelPlS_S_ll_param_4];
	mov.u32 	%r1, %ctaid.y;
	mov.u32 	%r2, %ntid.x;
	mov.u32 	%r3, %tid.x;
	mad.lo.s32 	%r4, %r1, %r2, %r3;
	mov.u32 	%r5, %ctaid.x;
	mov.u32 	%r6, %ntid.y;
	mov.u32 	%r7, %tid.y;
	mad.lo.s32 	%r8, %r5, %r6, %r7;
	cvt.u64.u32 	%rd1, %r4;
	setp.le.s64 	%p1, %rd6, %rd1;
	cvt.u64.u32 	%rd2, %r8;
	setp.le.s64 	%p2, %rd7, %rd2;
	or.pred  	%p3, %p1, %p2;
	@%p3 bra 	$L__BB2_2;
	cvta.to.global.u64 	%rd8, %rd3;
	cvta.to.global.u64 	%rd9, %rd4;
	cvta.to.global.u64 	%rd10, %rd5;
	mad.lo.s64 	%rd11, %rd7, %rd1, %rd2;
	shl.b64 	%rd12, %rd11, 3;
	add.s64 	%rd13, %rd8, %rd12;
	ld.global.u64 	%rd14, [%rd13];
	mad.lo.s64 	%rd15, %rd6, %rd2, %rd1;
	shl.b64 	%rd16, %rd15, 3;
	add.s64 	%rd17, %rd9, %rd16;
	ld.global.u64 	%rd18, [%rd17];
	add.s64 	%rd19, %rd18, %rd14;
	sub.s64 	%rd20, %rd18, %rd14;
	mul.lo.s64 	%rd21, %rd19, %rd20;
	add.s64 	%rd22, %rd10, %rd12;
	st.global.u64 	[%rd22], %rd21;
$L__BB2_2:
	ret;

}


// ===== COMPILED SASS (sm_100) =====

	.target	sm_100

	.elftype	@"ET_EXEC"


//--------------------- .note.nv.tkinfo           --------------------------
	.section	.note.nv.tkinfo,"",@"SHT_NOTE"
	.sectionflags	@"SHF_NOTE_NV_TKINFO"
	.tkinfo
        /*0018*/ 	.word	0x00000002
        /*0030*/ 	.string	""
        /*0030*/ 	.string	"ptxas"
        /*0030*/ 	.string	"Cuda compilation tools, release 13.0, V13.0.88"
        /*0030*/ 	.string	"Build cuda_13.0.r13.0/compiler.36424714_0"
        /*0030*/ 	.string	"-arch sm_100 -m 64 "



//--------------------- .note.nv.cuinfo           --------------------------
	.section	.note.nv.cuinfo,"",@"SHT_NOTE"
	.sectionflags	@"SHF_NOTE_NV_CUINFO"
        /*0018*/ 	.short	0x0002
        /*001a*/ 	.short	0x0064
        /*001c*/ 	.short	0x0082
	.zero		2


//--------------------- .nv.info                  --------------------------
	.section	.nv.info,"",@"SHT_CUDA_INFO"
	.align	4


	//----- nvinfo : EIATTR_REGCOUNT
	.align		4
        /*0000*/ 	.byte	0x04, 0x2f
        /*0002*/ 	.short	(.L_1 - .L_0)
	.align		4
.L_0:
        /*0004*/ 	.word	index@(_Z21per_row_column_kernelPlS_S_ll)
        /*0008*/ 	.word	0x00000012


	//----- nvinfo : EIATTR_FRAME_SIZE
	.align		4
.L_1:
        /*000c*/ 	.byte	0x04, 0x11
        /*000e*/ 	.short	(.L_3 - .L_2)
	.align		4
.L_2:
        /*0010*/ 	.word	index@(_Z21per_row_column_kernelPlS_S_ll)
        /*0014*/ 	.word	0x00000000


	//----- nvinfo : EIATTR_REGCOUNT
	.align		4
.L_3:
        /*0018*/ 	.byte	0x04, 0x2f
        /*001a*/ 	.short	(.L_5 - .L_4)
	.align		4
.L_4:
        /*001c*/ 	.word	index@(_Z21per_column_row_kernelPlS_S_ll)
        /*0020*/ 	.word	0x00000012


	//----- nvinfo : EIATTR_FRAME_SIZE
	.align		4
.L_5:
        /*0024*/ 	.byte	0x04, 0x11
        /*0026*/ 	.short	(.L_7 - .L_6)
	.align		4
.L_6:
        /*0028*/ 	.word	index@(_Z21per_column_row_kernelPlS_S_ll)
        /*002c*/ 	.word	0x00000000


	//----- nvinfo : EIATTR_REGCOUNT
	.align		4
.L_7:
        /*0030*/ 	.byte	0x04, 0x2f
        /*0032*/ 	.short	(.L_9 - .L_8)
	.align		4
.L_8:
        /*0034*/ 	.word	index@(_Z18per_element_kernelPlS_S_ll)
        /*0038*/ 	.word	0x0000000e


	//----- nvinfo : EIATTR_FRAME_SIZE
	.align		4
.L_9:
        /*003c*/ 	.byte	0x04, 0x11
        /*003e*/ 	.short	(.L_11 - .L_10)
	.align		4
.L_10:
        /*0040*/ 	.word	index@(_Z18per_element_kernelPlS_S_ll)
        /*0044*/ 	.word	0x00000000


	//----- nvinfo : EIATTR_MIN_STACK_SIZE
	.align		4
.L_11:
        /*0048*/ 	.byte	0x04, 0x12
        /*004a*/ 	.short	(.L_13 - .L_12)
	.align		4
.L_12:
        /*004c*/ 	.word	index@(_Z18per_element_kernelPlS_S_ll)
        /*0050*/ 	.word	0x00000000


	//----- nvinfo : EIATTR_MIN_STACK_SIZE
	.align		4
.L_13:
        /*0054*/ 	.byte	0x04, 0x12
        /*0056*/ 	.short	(.L_15 - .L_14)
	.align		4
.L_14:
        /*0058*/ 	.word	index@(_Z21per_column_row_kernelPlS_S_ll)
        /*005c*/ 	.word	0x00000000


	//----- nvinfo : EIATTR_MIN_STACK_SIZE
	.align		4
.L_15:
        /*0060*/ 	.byte	0x04, 0x12
        /*0062*/ 	.short	(.L_17 - .L_16)
	.align		4
.L_16:
        /*0064*/ 	.word	index@(_Z21per_row_column_kernelPlS_S_ll)
        /*0068*/ 	.word	0x00000000
.L_17:


//--------------------- .nv.compat                --------------------------
	.section	.nv.compat,"",@"SHT_CUDA_COMPAT_INFO"
	.align	4
        /*0000*/ 	.byte	0x02, 0x09, 0x00, 0x00, 0x02, 0x02, 0x01, 0x00, 0x02, 0x05, 0x05, 0x00, 0x03, 0x07, 0x01, 0x01
        /*0010*/ 	.byte	0x02, 0x03, 0x00, 0x00, 0x02, 0x06, 0x01, 0x00, 0x04, 0x0b, 0x08, 0x00, 0x09, 0x00, 0x00, 0x00
        /*0020*/ 	.byte	0x00, 0x00, 0x00, 0x00


//--------------------- .nv.info._Z18per_element_kernelPlS_S_ll --------------------------
	.section	.nv.info._Z18per_element_kernelPlS_S_ll,"",@"SHT_CUDA_INFO"
	.sectionflags	@""
	.align	4


	//----- nvinfo : EIATTR_CUDA_API_VERSION
	.align		4
        /*0000*/ 	.byte	0x04, 0x37
        /*0002*/ 	.short	(.L_19 - .L_18)
.L_18:
        /*0004*/ 	.word	0x00000082


	//----- nvinfo : EIATTR_KPARAM_INFO
	.align		4
.L_19:
        /*0008*/ 	.byte	0x04, 0x17
        /*000a*/ 	.short	(.L_21 - .L_20)
.L_20:
        /*000c*/ 	.word	0x00000000
        /*0010*/ 	.short	0x0004
        /*0012*/ 	.short	0x0020
        /*0014*/ 	.byte	0x00, 0xf0, 0x21, 0x00


	//----- nvinfo : EIATTR_KPARAM_INFO
	.align		4
.L_21:
        /*0018*/ 	.byte	0x04, 0x17
        /*001a*/ 	.short	(.L_23 - .L_22)
.L_22:
        /*001c*/ 	.word	0x00000000
        /*0020*/ 	.short	0x0003
        /*0022*/ 	.short	0x0018
        /*0024*/ 	.byte	0x00, 0xf0, 0x21, 0x00


	//----- nvinfo : EIATTR_KPARAM_INFO
	.align		4
.L_23:
        /*0028*/ 	.byte	0x04, 0x17
        /*002a*/ 	.short	(.L_25 - .L_24)
.L_24:
        /*002c*/ 	.word	0x00000000
        /*0030*/ 	.short	0x0002
        /*0032*/ 	.short	0x0010
        /*0034*/ 	.byte	0x00, 0xf5, 0x21, 0x00


	//----- nvinfo : EIATTR_KPARAM_INFO
	.align		4
.L_25:
        /*0038*/ 	.byte	0x04, 0x17
        /*003a*/ 	.short	(.L_27 - .L_26)
.L_26:
        /*003c*/ 	.word	0x00000000
        /*0040*/ 	.short	0x0001
        /*0042*/ 	.short	0x0008
        /*0044*/ 	.byte	0x00, 0xf5, 0x21, 0x00


	//----- nvinfo : EIATTR_KPARAM_INFO
	.align		4
.L_27:
        /*0048*/ 	.byte	0x04, 0x17
        /*004a*/ 	.short	(.L_29 - .L_28)
.L_28:
        /*004c*/ 	.word	0x00000000
        /*0050*/ 	.short	0x0000
        /*0052*/ 	.short	0x0000
        /*0054*/ 	.byte	0x00, 0xf5, 0x21, 0x00


	//----- nvinfo : EIATTR_SPARSE_MMA_MASK
	.align		4
.L_29:
        /*0058*/ 	.byte	0x03, 0x50
        /*005a*/ 	.short	0x0000


	//----- nvinfo : EIATTR_MAXREG_COUNT
	.align		4
        /*005c*/ 	.byte	0x03, 0x1b
        /*005e*/ 	.short	0x00ff


	//----- nvinfo : EIATTR_MERCURY_ISA_VERSION
	.align		4
        /*0060*/ 	.byte	0x03, 0x5f
        /*0062*/ 	.short	0x0101


	//----- nvinfo : EIATTR_VRC_CTA_INIT_COUNT
	.align		4
        /*0064*/ 	.byte	0x02, 0x4a
	.zero		1
	.zero		1


	//----- nvinfo : EIATTR_EXIT_INSTR_OFFSETS
	.align		4
        /*0068*/ 	.byte	0x04, 0x1c
        /*006a*/ 	.short	(.L_31 - .L_30)


	//   ....[0]....
.L_30:
        /*006c*/ 	.word	0x000000f0


	//   ....[1]....
        /*0070*/ 	.word	0x000002c0


	//----- nvinfo : EIATTR_CBANK_PARAM_SIZE
	.align		4
.L_31:
        /*0074*/ 	.byte	0x03, 0x19
        /*0076*/ 	.short	0x0028


	//----- nvinfo : EIATTR_PARAM_CBANK
	.align		4
        /*0078*/ 	.byte	0x04, 0x0a
        /*007a*/ 	.short	(.L_33 - .L_32)
	.align		4
.L_32:
        /*007c*/ 	.word	index@(.nv.constant0._Z18per_element_kernelPlS_S_ll)
        /*0080*/ 	.short	0x0380
        /*0082*/ 	.short	0x0028


	//----- nvinfo : EIATTR_SW_WAR
	.align		4
.L_33:
        /*0084*/ 	.byte	0x04, 0x36
        /*0086*/ 	.short	(.L_35 - .L_34)
.L_34:
        /*0088*/ 	.word	0x00000008
.L_35:


//--------------------- .nv.info._Z21per_column_row_kernelPlS_S_ll --------------------------
	.section	.nv.info._Z21per_column_row_kernelPlS_S_ll,"",@"SHT_CUDA_INFO"
	.sectionflags	@""
	.align	4


	//----- nvinfo : EIATTR_CUDA_API_VERSION
	.align		4
        /*0000*/ 	.byte	0x04, 0x37
        /*0002*/ 	.short	(.L_37 - .L_36)
.L_36:
        /*0004*/ 	.word	0x00000082


	//----- nvinfo : EIATTR_KPARAM_INFO
	.align		4
.L_37:
        /*0008*/ 	.byte	0x04, 0x17
        /*000a*/ 	.short	(.L_39 - .L_38)
.L_38:
        /*000c*/ 	.word	0x00000000
        /*0010*/ 	.short	0x0004
        /*0012*/ 	.short	0x0020
        /*0014*/ 	.byte	0x00, 0xf0, 0x21, 0x00


	//----- nvinfo : EIATTR_KPARAM_INFO
	.align		4
.L_39:
        /*0018*/ 	.byte	0x04, 0x17
        /*001a*/ 	.short	(.L_41 - .L_40)
.L_40:
        /*001c*/ 	.word	0x00000000
        /*0020*/ 	.short	0x0003
        /*0022*/ 	.short	0x0018
        /*0024*/ 	.byte	0x00, 0xf0, 0x21, 0x00


	//----- nvinfo : EIATTR_KPARAM_INFO
	.align		4
.L_41:
        /*0028*/ 	.byte	0x04, 0x17
        /*002a*/ 	.short	(.L_43 - .L_42)
.L_42:
        /*002c*/ 	.word	0x00000000
        /*0030*/ 	.short	0x0002
        /*0032*/ 	.short	0x0010
        /*0034*/ 	.byte	0x00, 0xf5, 0x21, 0x00


	//----- nvinfo : EIATTR_KPARAM_INFO
	.align		4
.L_43:
        /*0038*/ 	.byte	0x04, 0x17
        /*003a*/ 	.short	(.L_45 - .L_44)
.L_44:
        /*003c*/ 	.word	0x00000000
        /*0040*/ 	.short	0x0001
        /*0042*/ 	.short	0x0008
        /*0044*/ 	.byte	0x00, 0xf5, 0x21, 0x00


	//----- nvinfo : EIATTR_KPARAM_INFO
	.align		4
.L_45:
        /*0048*/ 	.byte	0x04, 0x17
        /*004a*/ 	.short	(.L_47 - .L_46)
.L_46:
        /*004c*/ 	.word	0x00000000
        /*0050*/ 	.short	0x0000
        /*0052*/ 	.short	0x0000
        /*0054*/ 	.byte	0x00, 0xf5, 0x21, 0x00


	//----- nvinfo : EIATTR_SPARSE_MMA_MASK
	.align		4
.L_47:
        /*0058*/ 	.byte	0x03, 0x50
        /*005a*/ 	.short	0x0000


	//----- nvinfo : EIATTR_MAXREG_COUNT
	.align		4
        /*005c*/ 	.byte	0x03, 0x1b
        /*005e*/ 	.short	0x00ff


	//----- nvinfo : EIATTR_MERCURY_ISA_VERSION
	.align		4
        /*0060*/ 	.byte	0x03, 0x5f
        /*0062*/ 	.short	0x0101


	//----- nvinfo : EIATTR_VRC_CTA_INIT_COUNT
	.align		4
        /*0064*/ 	.byte	0x02, 0x4a
	.zero		1
	.zero		1


	//----- nvinfo : EIATTR_EXIT_INSTR_OFFSETS
	.align		4
        /*0068*/ 	.byte	0x04, 0x1c
        /*006a*/ 	.short	(.L_49 - .L_48)


	//   ....[0]....
.L_48:
        /*006c*/ 	.word	0x000000e0


	//   ....[1]....
        /*0070*/ 	.word	0x00000340


	//----- nvinfo : EIATTR_CBANK_PARAM_SIZE
	.align		4
.L_49:
        /*0074*/ 	.byte	0x03, 0x19
        /*0076*/ 	.short	0x0028


	//----- nvinfo : EIATTR_PARAM_CBANK
	.align		4
        /*0078*/ 	.byte	0x04, 0x0a
        /*007a*/ 	.short	(.L_51 - .L_50)
	.align		4
.L_50:
        /*007c*/ 	.word	index@(.nv.constant0._Z21per_column_row_kernelPlS_S_ll)
        /*0080*/ 	.short	0x0380
        /*0082*/ 	.short	0x0028


	//----- nvinfo : EIATTR_SW_WAR
	.align		4
.L_51:
        /*0084*/ 	.byte	0x04, 0x36
        /*0086*/ 	.short	(.L_53 - .L_52)
.L_52:
        /*0088*/ 	.word	0x00000008
.L_53:


//--------------------- .nv.info._Z21per_row_column_kernelPlS_S_ll --------------------------
	.section	.nv.info._Z21per_row_column_kernelPlS_S_ll,"",@"SHT_CUDA_INFO"
	.sectionflags	@""
	.align	4


	//----- nvinfo : EIATTR_CUDA_API_VERSION
	.align		4
        /*0000*/ 	.byte	0x04, 0x37
        /*0002*/ 	.short	(.L_55 - .L_54)
.L_54:
        /*0004*/ 	.word	0x00000082


	//----- nvinfo : EIATTR_KPARAM_INFO
	.align		4
.L_55:
        /*0008*/ 	.byte	0x04, 0x17
        /*000a*/ 	.short	(.L_57 - .L_56)
.L_56:
        /*000c*/ 	.word	0x00000000
        /*0010*/ 	.short	0x0004
        /*0012*/ 	.short	0x0020
        /*0014*/ 	.byte	0x00, 0xf0, 0x21, 0x00


	//----- nvinfo : EIATTR_KPARAM_INFO
	.align		4
.L_57:
        /*0018*/ 	.byte	0x04, 0x17
        /*001a*/ 	.short	(.L_59 - .L_58)
.L_58:
        /*001c*/ 	.word	0x00000000
        /*0020*/ 	.short	0x0003
        /*0022*/ 	.short	0x0018
        /*0024*/ 	.byte	0x00, 0xf0, 0x21, 0x00


	//----- nvinfo : EIATTR_KPARAM_INFO
	.align		4
.L_59:
        /*0028*/ 	.byte	0x04, 0x17
        /*002a*/ 	.short	(.L_61 - .L_60)
.L_60:
        /*002c*/ 	.word	0x00000000
        /*0030*/ 	.short	0x0002
        /*0032*/ 	.short	0x0010
        /*0034*/ 	.byte	0x00, 0xf5, 0x21, 0x00


	//----- nvinfo : EIATTR_KPARAM_INFO
	.align		4
.L_61:
        /*0038*/ 	.byte	0x04, 0x17
        /*003a*/ 	.short	(.L_63 - .L_62)
.L_62:
        /*003c*/ 	.word	0x00000000
        /*0040*/ 	.short	0x0001
        /*0042*/ 	.short	0x0008
        /*0044*/ 	.byte	0x00, 0xf5, 0x21, 0x00


	//----- nvinfo : EIATTR_KPARAM_INFO
	.align		4
.L_63:
        /*0048*/ 	.byte	0x04, 0x17
        /*004a*/ 	.short	(.L_65 - .L_64)
.L_64:
        /*004c*/ 	.word	0x00000000
        /*0050*/ 	.short	0x0000
        /*0052*/ 	.short	0x0000
        /*0054*/ 	.byte	0x00, 0xf5, 0x21, 0x00


	//----- nvinfo : EIATTR_SPARSE_MMA_MASK
	.align		4
.L_65:
        /*0058*/ 	.byte	0x03, 0x50
        /*005a*/ 	.short	0x0000


	//----- nvinfo : EIATTR_MAXREG_COUNT
	.align		4
        /*005c*/ 	.byte	0x03, 0x1b
        /*005e*/ 	.short	0x00ff


	//----- nvinfo : EIATTR_MERCURY_ISA_VERSION
	.align		4
        /*0060*/ 	.byte	0x03, 0x5f
        /*0062*/ 	.short	0x0101


	//----- nvinfo : EIATTR_VRC_CTA_INIT_COUNT
	.align		4
        /*0064*/ 	.byte	0x02, 0x4a
	.zero		1
	.zero		1


	//----- nvinfo : EIATTR_EXIT_INSTR_OFFSETS
	.align		4
        /*0068*/ 	.byte	0x04, 0x1c
        /*006a*/ 	.short	(.L_67 - .L_66)


	//   ....[0]....
.L_66:
        /*006c*/ 	.word	0x000000b0


	//   ....[1]....
        /*0070*/ 	.word	0x00000310


	//----- nvinfo : EIATTR_CBANK_PARAM_SIZE
	.align		4
.L_67:
        /*0074*/ 	.byte	0x03, 0x19
        /*0076*/ 	.short	0x0028


	//----- nvinfo : EIATTR_PARAM_CBANK
	.align		4
        /*0078*/ 	.byte	0x04, 0x0a
        /*007a*/ 	.short	(.L_69 - .L_68)
	.align		4
.L_68:
        /*007c*/ 	.word	index@(.nv.constant0._Z21per_row_column_kernelPlS_S_ll)
        /*0080*/ 	.short	0x0380
        /*0082*/ 	.short	0x0028


	//----- nvinfo : EIATTR_SW_WAR
	.align		4
.L_69:
        /*0084*/ 	.byte	0x04, 0x36
        /*0086*/ 	.short	(.L_71 - .L_70)
.L_70:
        /*0088*/ 	.word	0x00000008
.L_71:


//--------------------- .nv.callgraph             --------------------------
	.section	.nv.callgraph,"",@"SHT_CUDA_CALLGRAPH"
	.align	4
	.sectionentsize	8
	.align		4
        /*0000*/ 	.word	0x00000000
	.align		4
        /*0004*/ 	.word	0xffffffff
	.align		4
        /*0008*/ 	.word	0x00000000
	.align		4
        /*000c*/ 	.word	0xfffffffe
	.align		4
        /*0010*/ 	.word	0x00000000
	.align		4
        /*0014*/ 	.word	0xfffffffd
	.align		4
        /*0018*/ 	.word	0x00000000
	.align		4
        /*001c*/ 	.word	0xfffffffc


//--------------------- .text._Z18per_element_kernelPlS_S_ll --------------------------
	.section	.text._Z18per_element_kernelPlS_S_ll,"ax",@progbits
	.align	128
        .global         _Z18per_element_kernelPlS_S_ll
        .type           _Z18per_element_kernelPlS_S_ll,@function
        .size           _Z18per_element_kernelPlS_S_ll,(.L_x_5 - _Z18per_element_kernelPlS_S_ll)
        .other          _Z18per_element_kernelPlS_S_ll,@"STO_CUDA_ENTRY STV_DEFAULT"
_Z18per_element_kernelPlS_S_ll:
.text._Z18per_element_kernelPlS_S_ll:
[----:B------:R-:W-:Y:S01]  /*0000*/  LDC R1, c[0x0][0x37c] ;  /* 0x0000df00ff017b82 */ /* 0x000fe20000000800 */
[----:B------:R-:W0:Y:S07]  /*0010*/  S2R R5, SR_TID.Y ;  /* 0x0000000000057919 */ /* 0x000e2e0000002200 */
[----:B------:R-:W1:Y:S01]  /*0020*/  LDC R8, c[0x0][0x360] ;  /* 0x0000d800ff087b82 */ /* 0x000e620000000800 */
[----:B------:R-:W2:Y:S01]  /*0030*/  LDCU.64 UR6, c[0x0][0x3a0] ;  /* 0x00007400ff0677ac */ /* 0x000ea20008000a00 */
[----:B------:R-:W1:Y:S01]  /*0040*/  S2R R9, SR_TID.X ;  /* 0x0000000000097919 */ /* 0x000e620000002100 */
[----:B------:R-:W3:Y:S05]  /*0050*/  LDCU.64 UR8, c[0x0][0x398] ;  /* 0x00007300ff0877ac */ /* 0x000eea0008000a00 */
[----:B------:R-:W0:Y:S08]  /*0060*/  S2UR UR5, SR_CTAID.X ;  /* 0x00000000000579c3 */ /* 0x000e300000002500 */
[----:B------:R-:W0:Y:S08]  /*0070*/  LDC R4, c[0x0][0x364] ;  /* 0x0000d900ff047b82 */ /* 0x000e300000000800 */
[----:B------:R-:W1:Y:S01]  /*0080*/  S2UR UR4, SR_CTAID.Y ;  /* 0x00000000000479c3 */ /* 0x000e620000002600 */
[----:B0-----:R-:W-:-:S05]  /*0090*/  IMAD R4, R4, UR5, R5 ;  /* 0x0000000504047c24 */ /* 0x001fca000f8e0205 */
[----:B--2---:R-:W-:Y:S01]  /*00a0*/  ISETP.GE.U32.AND P1, PT, R4, UR6, PT ;  /* 0x0000000604007c0c */ /* 0x004fe2000bf26070 */
[----:B-1----:R-:W-:-:S03]  /*00b0*/  IMAD R8, R8, UR4, R9 ;  /* 0x0000000408087c24 */ /* 0x002fc6000f8e0209 */
[----:B------:R-:W-:Y:S02]  /*00c0*/  ISETP.GE.AND.EX P1, PT, RZ, UR7, PT, P1 ;  /* 0x00000007ff007c0c */ /* 0x000fe4000bf26310 */
[----:B---3--:R-:W-:-:S04]  /*00d0*/  ISETP.GE.U32.AND P0, PT, R8, UR8, PT ;  /* 0x0000000808007c0c */ /* 0x008fc8000bf06070 */
[----:B------:R-:W-:-:S13]  /*00e0*/  ISETP.GE.OR.EX P0, PT, RZ, UR9, P1, P0 ;  /* 0x00000009ff007c0c */ /* 0x000fda0008f06700 */
[----:B------:R-:W-:Y:S05]  /*00f0*/  @P0 EXIT ;  /* 0x000000000000094d */ /* 0x000fea0003800000 */
[----:B------:R-:W0:Y:S01]  /*0100*/  LDCU.128 UR12, c[0x0][0x380] ;  /* 0x00007000ff0c77ac */ /* 0x000e220008000c00 */
[----:B------:R-:W-:Y:S02]  /*0110*/  IMAD.MOV.U32 R5, RZ, RZ, RZ ;  /* 0x000000ffff057224 */ /* 0x000fe400078e00ff */
[----:B------:R-:W-:Y:S01]  /*0120*/  IMAD.MOV.U32 R9, RZ, RZ, RZ ;  /* 0x000000ffff097224 */ /* 0x000fe200078e00ff */
[----:B------:R-:W1:Y:S01]  /*0130*/  LDCU.64 UR4, c[0x0][0x358] ;  /* 0x00006b00ff0477ac */ /* 0x000e620008000a00 */
[----:B------:R-:W-:Y:S01]  /*0140*/  IMAD.WIDE.U32 R2, R8, UR6, R4 ;  /* 0x0000000608027c25 */ /* 0x000fe2000f8e0004 */
[----:B------:R-:W2:Y:S03]  /*0150*/  LDCU.64 UR10, c[0x0][0x390] ;  /* 0x00007200ff0a77ac */ /* 0x000ea60008000a00 */
[----:B------:R-:W-:-:S04]  /*0160*/  IMAD.WIDE.U32 R6, R4, UR8, R8 ;  /* 0x0000000804067c25 */ /* 0x000fc8000f8e0008 */
[----:B------:R-:W-:Y:S02]  /*0170*/  IMAD R9, R8, UR7, R3 ;  /* 0x0000000708097c24 */ /* 0x000fe4000f8e0203 */
[----:B------:R-:W-:Y:S02]  /*0180*/  IMAD.SHL.U32 R8, R2, 0x8, RZ ;  /* 0x0000000802087824 */ /* 0x000fe400078e00ff */
[----:B------:R-:W-:Y:S01]  /*0190*/  IMAD R5, R4, UR9, R7 ;  /* 0x0000000904057c24 */ /* 0x000fe2000f8e0207 */
[----:B------:R-:W-:Y:S02]  /*01a0*/  SHF.L.U64.HI R10, R2, 0x3, R9 ;  /* 0x00000003020a7819 */ /* 0x000fe40000010209 */
[----:B0-----:R-:W-:Y:S02]  /*01b0*/  LEA R4, P1, R6, UR14, 0x3 ;  /* 0x0000000e06047c11 */ /* 0x001fe4000f8218ff */
[----:B------:R-:W-:Y:S02]  /*01c0*/  IADD3 R2, P0, PT, R8, UR12, RZ ;  /* 0x0000000c08027c10 */ /* 0x000fe4000ff1e0ff */
[----:B------:R-:W-:-:S02]  /*01d0*/  LEA.HI.X R5, R6, UR15, R5, 0x3, P1 ;  /* 0x0000000f06057c11 */ /* 0x000fc400088f1c05 */
[----:B------:R-:W-:-:S04]  /*01e0*/  IADD3.X R3, PT, PT, R10, UR13, RZ, P0, !PT ;  /* 0x0000000d0a037c10 */ /* 0x000fc800087fe4ff */
[----:B-1----:R-:W3:Y:S04]  /*01f0*/  LDG.E.64 R4, desc[UR4][R4.64] ;  /* 0x0000000404047981 */ /* 0x002ee8000c1e1b00 */
[----:B------:R-:W3:Y:S02]  /*0200*/  LDG.E.64 R2, desc[UR4][R2.64] ;  /* 0x0000000402027981 */ /* 0x000ee4000c1e1b00 */
[CC--:B---3--:R-:W-:Y:S02]  /*0210*/  IADD3 R9, P0, PT, R2.reuse, R4.reuse, RZ ;  /* 0x0000000402097210 */ /* 0x0c8fe40007f1e0ff */
[----:B------:R-:W-:Y:S02]  /*0220*/  IADD3 R6, P1, PT, -R2, R4, RZ ;  /* 0x0000000402067210 */ /* 0x000fe40007f3e1ff */
[----:B------:R-:W-:-:S02]  /*0230*/  IADD3.X R7, PT, PT, R3, R5, RZ, P0, !PT ;  /* 0x0000000503077210 */ /* 0x000fc400007fe4ff */
[----:B--2---:R-:W-:Y:S01]  /*0240*/  IADD3 R8, P0, PT, R8, UR10, RZ ;  /* 0x0000000a08087c10 */ /* 0x004fe2000ff1e0ff */
[----:B------:R-:W-:Y:S02]  /*0250*/  IMAD.X R0, R5, 0x1, ~R3, P1 ;  /* 0x0000000105007824 */ /* 0x000fe400008e0e03 */
[-C--:B------:R-:W-:Y:S02]  /*0260*/  IMAD R11, R7, R6.reuse, RZ ;  /* 0x00000006070b7224 */ /* 0x080fe400078e02ff */
[----:B------:R-:W-:-:S04]  /*0270*/  IMAD.WIDE.U32 R6, R9, R6, RZ ;  /* 0x0000000609067225 */ /* 0x000fc800078e00ff */
[----:B------:R-:W-:Y:S01]  /*0280*/  IMAD R11, R0, R9, R11 ;  /* 0x00000009000b7224 */ /* 0x000fe200078e020b */
[----:B------:R-:W-:-:S04]  /*0290*/  IADD3.X R9, PT, PT, R10, UR11, RZ, P0, !PT ;  /* 0x0000000b0a097c10 */ /* 0x000fc800087fe4ff */
[----:B------:R-:W-:-:S05]  /*02a0*/  IADD3 R7, PT, PT, R7, R11, RZ ;  /* 0x0000000b07077210 */ /* 0x000fca0007ffe0ff */
[----:B------:R-:W-:Y:S01]  /*02b0*/  STG.E.64 desc[UR4][R8.64], R6 ;  /* 0x0000000608007986 */ /* 0x000fe2000c101b04 */
[----:B------:R-:W-:Y:S05]  /*02c0*/  EXIT ;  /* 0x000000000000794d */ /* 0x000fea0003800000 */
.L_x_0:
[----:B------:R-:W-:-:S00]  /*02d0*/  BRA `(.L_x_0) ;  /* 0xfffffffc00fc7947 */ /* 0x000fc0000383ffff */
[----:B------:R-:W-:-:S00]  /*02e0*/  NOP ;  /* 0x0000000000007918 */ /* 0x000fc00000000000 */
        /* <DEDUP_REMOVED lines=9> */
.L_x_5:


//--------------------- .text._Z21per_column_row_kernelPlS_S_ll --------------------------
	.section	.text._Z21per_column_row_kernelPlS_S_ll,"ax",@progbits
	.align	128
        .global         _Z21per_column_row_kernelPlS_S_ll
        .type           _Z21per_column_row_kernelPlS_S_ll,@function
        .size           _Z21per_column_row_kernelPlS_S_ll,(.L_x_6 - _Z21per_column_row_kernelPlS_S_ll)
        .other          _Z21per_column_row_kernelPlS_S_ll,@"STO_CUDA_ENTRY STV_DEFAULT"
_Z21per_column_row_kernelPlS_S_ll:
.text._Z21per_column_row_kernelPlS_S_ll:
[----:B------:R-:W-:Y:S01]  /*0000*/  LDC R1, c[0x0][0x37c] ;  /* 0x0000df00ff017b82 */ /* 0x000fe20000000800 */
[----:B------:R-:W0:Y:S01]  /*0010*/  S2R R5, SR_TID.X ;  /* 0x0000000000057919 */ /* 0x000e220000002100 */
[----:B------:R-:W1:Y:S06]  /*0020*/  LDCU UR5, c[0x0][0x360] ;  /* 0x00006c00ff0577ac */ /* 0x000e6c0008000800 */
[----:B------:R-:W0:Y:S01]  /*0030*/  S2UR UR4, SR_CTAID.X ;  /* 0x00000000000479c3 */ /* 0x000e220000002500 */
[----:B------:R-:W1:Y:S01]  /*0040*/  S2R R7, SR_TID.Y ;  /* 0x0000000000077919 */ /* 0x000e620000002200 */
[----:B------:R-:W2:Y:S06]  /*0050*/  LDCU.64 UR8, c[0x0][0x3a0] ;  /* 0x00007400ff0877ac */ /* 0x000eac0008000a00 */
[----:B------:R-:W0:Y:S08]  /*0060*/  LDC R0, c[0x0][0x364] ;  /* 0x0000d900ff007b82 */ /* 0x000e300000000800 */
[----:B------:R-:W3:Y:S01]  /*0070*/  LDC.64 R2, c[0x0][0x398] ;  /* 0x0000e600ff027b82 */ /* 0x000ee20000000a00 */
[----:B0-----:R-:W-:-:S04]  /*0080*/  IMAD R0, R0, UR4, R5 ;  /* 0x0000000400007c24 */ /* 0x001fc8000f8e0205 */
[----:B-1----:R-:W-:Y:S01]  /*0090*/  IMAD R0, R0, UR5, R7 ;  /* 0x0000000500007c24 */ /* 0x002fe2000f8e0207 */
[----:B---3--:R-:W-:-:S04]  /*00a0*/  ISETP.GE.U32.AND P0, PT, R2, 0x1, PT ;  /* 0x000000010200780c */ /* 0x008fc80003f06070 */
[----:B--2---:R-:W-:Y:S02]  /*00b0*/  ISETP.GE.U32.AND P1, PT, R0, UR8, PT ;  /* 0x0000000800007c0c */ /* 0x004fe4000bf26070 */
[----:B------:R-:W-:-:S04]  /*00c0*/  ISETP.GE.AND.EX P0, PT, R3, RZ, PT, P0 ;  /* 0x000000ff0300720c */ /* 0x000fc80003f06300 */
[----:B------:R-:W-:-:S13]  /*00d0*/  ISETP.GE.OR.EX P0, PT, RZ, UR9, !P0, P1 ;  /* 0x00000009ff007c0c */ /* 0x000fda000c706710 */
[----:B------:R-:W-:Y:S05]  /*00e0*/  @P0 EXIT ;  /* 0x000000000000094d */ /* 0x000fea0003800000 */
[----:B------:R-:W-:Y:S01]  /*00f0*/  CS2R R4, SRZ ;  /* 0x0000000000047805 */ /* 0x000fe2000001ff00 */
[----:B------:R-:W0:Y:S01]  /*0100*/  LDCU.64 UR6, c[0x0][0x358] ;  /* 0x00006b00ff0677ac */ /* 0x000e220008000a00 */
[----:B------:R-:W1:Y:S01]  /*0110*/  LDCU.64 UR10, c[0x0][0x390] ;  /* 0x00007200ff0a77ac */ /* 0x000e620008000a00 */
[----:B------:R-:W2:Y:S01]  /*0120*/  LDCU.128 UR12, c[0x0][0x380] ;  /* 0x00007000ff0c77ac */ /* 0x000ea20008000c00 */
[----:B------:R-:W-:-:S05]  /*0130*/  UMOV UR4, URZ ;  /* 0x000000ff00047c82 */ /* 0x000fca0008000000 */
.L_x_1:
[----:B---3--:R-:W-:Y:S02]  /*0140*/  IMAD R9, R5, UR8, RZ ;  /* 0x0000000805097c24 */ /* 0x008fe4000f8e02ff */
[----:B------:R-:W-:Y:S02]  /*0150*/  IMAD.MOV.U32 R6, RZ, RZ, R0 ;  /* 0x000000ffff067224 */ /* 0x000fe400078e0000 */
[----:B------:R-:W-:Y:S02]  /*0160*/  IMAD.MOV.U32 R7, RZ, RZ, RZ ;  /* 0x000000ffff077224 */ /* 0x000fe400078e00ff */
[C---:B------:R-:W-:Y:S02]  /*0170*/  IMAD R11, R4.reuse, UR9, R9 ;  /* 0x00000009040b7c24 */ /* 0x040fe4000f8e0209 */
[----:B------:R-:W-:-:S04]  /*0180*/  IMAD.WIDE.U32 R6, R4, UR8, R6 ;  /* 0x0000000804067c25 */ /* 0x000fc8000f8e0006 */
[----:B------:R-:W-:-:S04]  /*0190*/  IMAD.WIDE.U32 R8, R0, R2, R4 ;  /* 0x0000000200087225 */ /* 0x000fc800078e0004 */
[----:B------:R-:W-:Y:S01]  /*01a0*/  IMAD.IADD R11, R7, 0x1, R11 ;  /* 0x00000001070b7824 */ /* 0x000fe200078e020b */
[----:B--2---:R-:W-:Y:S01]  /*01b0*/  LEA R10, P1, R8, UR14, 0x3 ;  /* 0x0000000e080a7c11 */ /* 0x004fe2000f8218ff */
[----:B------:R-:W-:Y:S02]  /*01c0*/  IMAD.SHL.U32 R12, R6, 0x8, RZ ;  /* 0x00000008060c7824 */ /* 0x000fe400078e00ff */
[----:B------:R-:W-:Y:S01]  /*01d0*/  IMAD R7, R0, R3, R9 ;  /* 0x0000000300077224 */ /* 0x000fe200078e0209 */
[----:B------:R-:W-:Y:S02]  /*01e0*/  SHF.L.U64.HI R14, R6, 0x3, R11 ;  /* 0x00000003060e7819 */ /* 0x000fe4000001020b */
[----:B------:R-:W-:Y:S02]  /*01f0*/  IADD3 R6, P0, PT, R12, UR12, RZ ;  /* 0x0000000c0c067c10 */ /* 0x000fe4000ff1e0ff */
[----:B------:R-:W-:Y:S02]  /*0200*/  LEA.HI.X R11, R8, UR15, R7, 0x3, P1 ;  /* 0x0000000f080b7c11 */ /* 0x000fe400088f1c07 */
[----:B------:R-:W-:-:S03]  /*0210*/  IADD3.X R7, PT, PT, R14, UR13, RZ, P0, !PT ;  /* 0x0000000d0e077c10 */ /* 0x000fc600087fe4ff */
[----:B0-----:R-:W2:Y:S04]  /*0220*/  LDG.E.64 R8, desc[UR6][R10.64] ;  /* 0x000000060a087981 */ /* 0x001ea8000c1e1b00 */
[----:B------:R-:W2:Y:S01]  /*0230*/  LDG.E.64 R6, desc[UR6][R6.64] ;  /* 0x0000000606067981 */ /* 0x000ea2000c1e1b00 */
[----:B------:R-:W-:Y:S01]  /*0240*/  UIADD3 UR4, UPT, UPT, UR4, 0x1, URZ ;  /* 0x0000000104047890 */ /* 0x000fe2000fffe0ff */
[CC--:B--2---:R-:W-:Y:S02]  /*0250*/  IADD3 R13, P0, PT, R6.reuse, R8.reuse, RZ ;  /* 0x00000008060d7210 */ /* 0x0c4fe40007f1e0ff */
[----:B------:R-:W-:Y:S02]  /*0260*/  IADD3 R8, P1, PT, -R6, R8, RZ ;  /* 0x0000000806087210 */ /* 0x000fe40007f3e1ff */
[----:B------:R-:W-:-:S02]  /*0270*/  IADD3.X R15, PT, PT, R7, R9, RZ, P0, !PT ;  /* 0x00000009070f7210 */ /* 0x000fc400007fe4ff */
[----:B-1----:R-:W-:Y:S01]  /*0280*/  IADD3 R12, P0, PT, R12, UR10, RZ ;  /* 0x0000000a0c0c7c10 */ /* 0x002fe2000ff1e0ff */
[----:B------:R-:W-:Y:S02]  /*0290*/  IMAD.X R4, R9, 0x1, ~R7, P1 ;  /* 0x0000000109047824 */ /* 0x000fe400008e0e07 */
[-C--:B------:R-:W-:Y:S02]  /*02a0*/  IMAD R15, R15, R8.reuse, RZ ;  /* 0x000000080f0f7224 */ /* 0x080fe400078e02ff */
[----:B------:R-:W-:-:S04]  /*02b0*/  IMAD.WIDE.U32 R8, R13, R8, RZ ;  /* 0x000000080d087225 */ /* 0x000fc800078e00ff */
[----:B------:R-:W-:Y:S01]  /*02c0*/  IMAD R15, R4, R13, R15 ;  /* 0x0000000d040f7224 */ /* 0x000fe200078e020f */
[----:B------:R-:W-:Y:S02]  /*02d0*/  IADD3.X R13, PT, PT, R14, UR11, RZ, P0, !PT ;  /* 0x0000000b0e0d7c10 */ /* 0x000fe400087fe4ff */
[----:B------:R-:W-:Y:S01]  /*02e0*/  ISETP.LE.U32.AND P0, PT, R2, UR4, PT ;  /* 0x0000000402007c0c */ /* 0x000fe2000bf03070 */
[----:B------:R-:W-:Y:S01]  /*02f0*/  IMAD.IADD R9, R9, 0x1, R15 ;  /* 0x0000000109097824 */ /* 0x000fe200078e020f */
[----:B------:R-:W-:Y:S02]  /*0300*/  MOV R4, UR4 ;  /* 0x0000000400047c02 */ /* 0x000fe40008000f00 */
[----:B------:R-:W-:Y:S02]  /*0310*/  ISETP.GE.U32.AND.EX P0, PT, RZ, R3, PT, P0 ;  /* 0x00000003ff00720c */ /* 0x000fe40003f06100 */
[----:B------:R3:W-:Y:S11]  /*0320*/  STG.E.64 desc[UR6][R12.64], R8 ;  /* 0x000000080c007986 */ /* 0x0007f6000c101b06 */
[----:B------:R-:W-:Y:S05]  /*0330*/  @!P0 BRA `(.L_x_1) ;  /* 0xfffffffc00808947 */ /* 0x000fea000383ffff */
[----:B------:R-:W-:Y:S05]  /*0340*/  EXIT ;  /* 0x000000000000794d */ /* 0x000fea0003800000 */
.L_x_2:
        /* <DEDUP_REMOVED lines=11> */
.L_x_6:


//--------------------- .text._Z21per_row_column_kernelPlS_S_ll --------------------------
	.section	.text._Z21per_row_column_kernelPlS_S_ll,"ax",@progbits
	.align	128
        .global         _Z21per_row_column_kernelPlS_S_ll
        .type           _Z21per_row_column_kernelPlS_S_ll,@function
        .size           _Z21per_row_column_kernelPlS_S_ll,(.L_x_7 - _Z21per_row_column_kernelPlS_S_ll)
        .other          _Z21per_row_column_kernelPlS_S_ll,@"STO_CUDA_ENTRY STV_DEFAULT"
_Z21per_row_column_kernelPlS_S_ll:
.text._Z21per_row_column_kernelPlS_S_ll:
[----:B------:R-:W-:Y:S01]  /*0000*/  LDC R1, c[0x0][0x37c] ;  /* 0x0000df00ff017b82 */ /* 0x000fe20000000800 */
[----:B------:R-:W0:Y:S07]  /*0010*/  S2R R5, SR_TID.X ;  /* 0x0000000000057919 */ /* 0x000e2e0000002100 */
[----:B------:R-:W0:Y:S01]  /*0020*/  S2UR UR4, SR_CTAID.X ;  /* 0x00000000000479c3 */ /* 0x000e220000002500 */
[----:B------:R-:W1:Y:S07]  /*0030*/  LDCU.64 UR8, c[0x0][0x398] ;  /* 0x00007300ff0877ac */ /* 0x000e6e0008000a00 */
[----:B------:R-:W0:Y:S08]  /*0040*/  LDC R0, c[0x0][0x360] ;  /* 0x0000d800ff007b82 */ /* 0x000e300000000800 */
[----:B------:R-:W2:Y:S01]  /*0050*/  LDC.64 R2, c[0x0][0x3a0] ;  /* 0x0000e800ff027b82 */ /* 0x000ea20000000a00 */
[----:B0-----:R-:W-:-:S05]  /*0060*/  IMAD R0, R0, UR4, R5 ;  /* 0x0000000400007c24 */ /* 0x001fca000f8e0205 */
[----:B-1----:R-:W-:Y:S02]  /*0070*/  ISETP.GE.U32.AND P0, PT, R0, UR8, PT ;  /* 0x0000000800007c0c */ /* 0x002fe4000bf06070 */
[----:B--2---:R-:W-:-:S04]  /*0080*/  ISETP.GE.U32.AND P1, PT, R2, 0x1, PT ;  /* 0x000000010200780c */ /* 0x004fc80003f26070 */
        /* <DEDUP_REMOVED lines=8> */
.L_x_3:
[----:B------:R-:W-:Y:S02]  /*0110*/  IMAD R11, R5, UR8, RZ ;  /* 0x00000008050b7c24 */ /* 0x000fe4000f8e02ff */
[----:B---3--:R-:W-:Y:S02]  /*0120*/  IMAD.MOV.U32 R8, RZ, RZ, R0 ;  /* 0x000000ffff087224 */ /* 0x008fe400078e0000 */
[----:B------:R-:W-:Y:S02]  /*0130*/  IMAD.MOV.U32 R9, RZ, RZ, RZ ;  /* 0x000000ffff097224 */ /* 0x000fe400078e00ff */
[----:B------:R-:W-:-:S04]  /*0140*/  IMAD.WIDE.U32 R6, R0, R2, R4 ;  /* 0x0000000200067225 */ /* 0x000fc800078e0004 */
[C---:B------:R-:W-:Y:S02]  /*0150*/  IMAD R13, R4.reuse, UR9, R11 ;  /* 0x00000009040d7c24 */ /* 0x040fe4000f8e020b */
[----:B------:R-:W-:-:S04]  /*0160*/  IMAD.WIDE.U32 R8, R4, UR8, R8 ;  /* 0x0000000804087c25 */ /* 0x000fc8000f8e0008 */
[----:B------:R-:W-:Y:S01]  /*0170*/  IMAD R11, R0, R3, R7 ;  /* 0x00000003000b7224 */ /* 0x000fe200078e0207 */
[----:B--2---:R-:W-:Y:S01]  /*0180*/  LEA R10, P1, R8, UR14, 0x3 ;  /* 0x0000000e080a7c11 */ /* 0x004fe2000f8218ff */
[C---:B------:R-:W-:Y:S02]  /*0190*/  IMAD.SHL.U32 R12, R6.reuse, 0x8, RZ ;  /* 0x00000008060c7824 */ /* 0x040fe400078e00ff */
[----:B------:R-:W-:Y:S01]  /*01a0*/  IMAD.IADD R7, R9, 0x1, R13 ;  /* 0x0000000109077824 */ /* 0x000fe200078e020d */
        /* <DEDUP_REMOVED lines=23> */
.L_x_4:
        /* <DEDUP_REMOVED lines=14> */
.L_x_7:


//--------------------- .nv.shared.reserved.0     --------------------------
	.section	.nv.shared.reserved.0,"aw",@nobits
	.weak		__nv_reservedSMEM_offset_0_alias
	.size		__nv_reservedSMEM_offset_0_alias, 0, 64
	.other		__nv_reservedSMEM_offset_0_alias,@"STO_CUDA_RESERVED_SHARED STV_DEFAULT"
__nv_reservedSMEM_offset_0_alias:
	.zero		0
	.zero		64


//--------------------- .nv.constant0._Z18per_element_kernelPlS_S_ll --------------------------
	.section	.nv.constant0._Z18per_element_kernelPlS_S_ll,"a",@progbits
	.sectionflags	@""
	.align	4
.nv.constant0._Z18per_element_kernelPlS_S_ll:
	.zero		936


//--------------------- .nv.constant0._Z21per_column_row_kernelPlS_S_ll --------------------------
	.section	.nv.constant0._Z21per_column_row_kernelPlS_S_ll,"a",@progbits
	.sectionflags	@""
	.align	4
.nv.constant0._Z21per_column_row_kernelPlS_S_ll:
	.zero		936


//--------------------- .nv.constant0._Z21per_row_column_kernelPlS_S_ll --------------------------
	.section	.nv.constant0._Z21per_row_column_kernelPlS_S_ll,"a",@progbits
	.sectionflags	@""
	.align	4
.nv.constant0._Z21per_row_column_kernelPlS_S_ll:
	.zero		936


//--------------------- SYMBOLS --------------------------

	.type		.nv.reservedSmem.offset0,@object
	.size		.nv.reservedSmem.offset0,0x4
